//
// Generated by NVIDIA NVVM Compiler
//
// Compiler Build ID: CL-36424714
// Cuda compilation tools, release 13.0, V13.0.88
// Based on NVVM 20.0.0
//

.version 9.0
.target sm_100
.address_size 64

	// .globl	_Z15inlinePTXKernelPiS_i

.visible .entry _Z15inlinePTXKernelPiS_i(
	.param .u64 .ptr .align 1 _Z15inlinePTXKernelPiS_i_param_0,
	.param .u64 .ptr .align 1 _Z15inlinePTXKernelPiS_i_param_1,
	.param .u32 _Z15inlinePTXKernelPiS_i_param_2
)
{
	.reg .b32 	%r<7>;
	.reg .b64 	%rd<6>;

	ld.param.u64 	%rd3, [_Z15inlinePTXKernelPiS_i_param_0];
	ld.param.u64 	%rd4, [_Z15inlinePTXKernelPiS_i_param_1];
	ld.param.u32 	%r3, [_Z15inlinePTXKernelPiS_i_param_2];
	mov.u32 	%r6, %tid.x;
	mul.wide.u32 	%rd5, %r6, 4;
	add.s64 	%rd1, %rd4, %rd5;
	// begin inline asm
	ld.global.s32 %r2, [%rd1];
	// end inline asm
	// begin inline asm
	add.s32 %r2, %r2, %r3;
	// end inline asm
	add.s64 	%rd2, %rd3, %rd5;
	// begin inline asm
	st.global.s32 [%rd2], %r2;
	// end inline asm
	ret;

}


// ===== COMPILED SASS (sm_100) =====

	.target	sm_100

	.elftype	@"ET_EXEC"


//--------------------- .note.nv.tkinfo           --------------------------
	.section	.note.nv.tkinfo,"",@"SHT_NOTE"
	.sectionflags	@"SHF_NOTE_NV_TKINFO"
	.tkinfo
        /*0018*/ 	.word	0x00000002
        /*0030*/ 	.string	""
        /*0030*/ 	.string	"ptxas"
        /*0030*/ 	.string	"Cuda compilation tools, release 13.0, V13.0.88"
        /*0030*/ 	.string	"Build cuda_13.0.r13.0/compiler.36424714_0"
        /*0030*/ 	.string	"-arch sm_100 -m 64 "



//--------------------- .note.nv.cuinfo           --------------------------
	.section	.note.nv.cuinfo,"",@"SHT_NOTE"
	.sectionflags	@"SHF_NOTE_NV_CUINFO"
        /*0018*/ 	.short	0x0002
        /*001a*/ 	.short	0x0064
        /*001c*/ 	.short	0x0082
	.zero		2


//--------------------- .nv.info                  --------------------------
	.section	.nv.info,"",@"SHT_CUDA_INFO"
	.align	4


	//----- nvinfo : EIATTR_REGCOUNT
	.align		4
        /*0000*/ 	.byte	0x04, 0x2f
        /*0002*/ 	.short	(.L_1 - .L_0)
	.align		4
.L_0:
        /*0004*/ 	.word	index@(_Z15inlinePTXKernelPiS_i)
        /*0008*/ 	.word	0x0000000a


	//----- nvinfo : EIATTR_FRAME_SIZE
	.align		4
.L_1:
        /*000c*/ 	.byte	0x04, 0x11
        /*000e*/ 	.short	(.L_3 - .L_2)
	.align		4
.L_2:
        /*0010*/ 	.word	index@(_Z15inlinePTXKernelPiS_i)
        /*0014*/ 	.word	0x00000000


	//----- nvinfo : EIATTR_MIN_STACK_SIZE
	.align		4
.L_3:
        /*0018*/ 	.byte	0x04, 0x12
        /*001a*/ 	.short	(.L_5 - .L_4)
	.align		4
.L_4:
        /*001c*/ 	.word	index@(_Z15inlinePTXKernelPiS_i)
        /*0020*/ 	.word	0x00000000
.L_5:


//--------------------- .nv.compat                --------------------------
	.section	.nv.compat,"",@"SHT_CUDA_COMPAT_INFO"
	.align	4
        /*0000*/ 	.byte	0x02, 0x09, 0x00, 0x00, 0x02, 0x02, 0x01, 0x00, 0x02, 0x05, 0x05, 0x00, 0x03, 0x07, 0x01, 0x01
        /*0010*/ 	.byte	0x02, 0x03, 0x00, 0x00, 0x02, 0x06, 0x01, 0x00, 0x04, 0x0b, 0x08, 0x00, 0x09, 0x00, 0x00, 0x00
        /*0020*/ 	.byte	0x00, 0x00, 0x00, 0x00


//--------------------- .nv.info._Z15inlinePTXKernelPiS_i --------------------------
	.section	.nv.info._Z15inlinePTXKernelPiS_i,"",@"SHT_CUDA_INFO"
	.sectionflags	@""
	.align	4


	//----- nvinfo : EIATTR_CUDA_API_VERSION
	.align		4
        /*0000*/ 	.byte	0x04, 0x37
        /*0002*/ 	.short	(.L_7 - .L_6)
.L_6:
        /*0004*/ 	.word	0x00000082


	//----- nvinfo : EIATTR_KPARAM_INFO
	.align		4
.L_7:
        /*0008*/ 	.byte	0x04, 0x17
        /*000a*/ 	.short	(.L_9 - .L_8)
.L_8:
        /*000c*/ 	.word	0x00000000
        /*0010*/ 	.short	0x0002
        /*0012*/ 	.short	0x0010
        /*0014*/ 	.byte	0x00, 0xf0, 0x11, 0x00


	//----- nvinfo : EIATTR_KPARAM_INFO
	.align		4
.L_9:
        /*0018*/ 	.byte	0x04, 0x17
        /*001a*/ 	.short	(.L_11 - .L_10)
.L_10:
        /*001c*/ 	.word	0x00000000
        /*0020*/ 	.short	0x0001
        /*0022*/ 	.short	0x0008
        /*0024*/ 	.byte	0x00, 0xf5, 0x21, 0x00


	//----- nvinfo : EIATTR_KPARAM_INFO
	.align		4
.L_11:
        /*0028*/ 	.byte	0x04, 0x17
        /*002a*/ 	.short	(.L_13 - .L_12)
.L_12:
        /*002c*/ 	.word	0x00000000
        /*0030*/ 	.short	0x0000
        /*0032*/ 	.short	0x0000
        /*0034*/ 	.byte	0x00, 0xf5, 0x21, 0x00


	//----- nvinfo : EIATTR_SPARSE_MMA_MASK
	.align		4
.L_13:
        /*0038*/ 	.byte	0x03, 0x50
        /*003a*/ 	.short	0x0000


	//----- nvinfo : EIATTR_MAXREG_COUNT
	.align		4
        /*003c*/ 	.byte	0x03, 0x1b
        /*003e*/ 	.short	0x00ff


	//----- nvinfo : EIATTR_MERCURY_ISA_VERSION
	.align		4
        /*0040*/ 	.byte	0x03, 0x5f
        /*0042*/ 	.short	0x0101


	//----- nvinfo : EIATTR_VRC_CTA_INIT_COUNT
	.align		4
        /*0044*/ 	.byte	0x02, 0x4a
	.zero		1
	.zero		1


	//----- nvinfo : EIATTR_EXIT_INSTR_OFFSETS
	.align		4
        /*0048*/ 	.byte	0x04, 0x1c
        /*004a*/ 	.short	(.L_15 - .L_14)


	//   ....[0]....
.L_14:
        /*004c*/ 	.word	0x000000b0


	//----- nvinfo : EIATTR_CBANK_PARAM_SIZE
	.align		4
.L_15:
        /*0050*/ 	.byte	0x03, 0x19
        /*0052*/ 	.short	0x0014


	//----- nvinfo : EIATTR_PARAM_CBANK
	.align		4
        /*0054*/ 	.byte	0x04, 0x0a
        /*0056*/ 	.short	(.L_17 - .L_16)
	.align		4
.L_16:
        /*0058*/ 	.word	index@(.nv.constant0._Z15inlinePTXKernelPiS_i)
        /*005c*/ 	.short	0x0380
        /*005e*/ 	.short	0x0014


	//----- nvinfo : EIATTR_SW_WAR
	.align		4
.L_17:
        /*0060*/ 	.byte	0x04, 0x36
        /*0062*/ 	.short	(.L_19 - .L_18)
.L_18:
        /*0064*/ 	.word	0x00000008
.L_19:


//--------------------- .nv.callgraph             --------------------------
	.section	.nv.callgraph,"",@"SHT_CUDA_CALLGRAPH"
	.align	4
	.sectionentsize	8
	.align		4
        /*0000*/ 	.word	0x00000000
	.align		4
        /*0004*/ 	.word	0xffffffff
	.align		4
        /*0008*/ 	.word	0x00000000
	.align		4
        /*000c*/ 	.word	0xfffffffe
	.align		4
        /*0010*/ 	.word	0x00000000
	.align		4
        /*0014*/ 	.word	0xfffffffd
	.align		4
        /*0018*/ 	.word	0x00000000
	.align		4
        /*001c*/ 	.word	0xfffffffc


//--------------------- .text._Z15inlinePTXKernelPiS_i --------------------------
	.section	.text._Z15inlinePTXKernelPiS_i,"ax",@progbits
	.align	128
        .global         _Z15inlinePTXKernelPiS_i
        .type           _Z15inlinePTXKernelPiS_i,@function
        .size           _Z15inlinePTXKernelPiS_i,(.L_x_1 - _Z15inlinePTXKernelPiS_i)
        .other          _Z15inlinePTXKernelPiS_i,@"STO_CUDA_ENTRY STV_DEFAULT"
_Z15inlinePTXKernelPiS_i:
.text._Z15inlinePTXKernelPiS_i:
[----:B------:R-:W-:Y:S01]  /*0000*/  LDC R1, c[0x0][0x37c] ;  /* 0x0000df00ff017b82 */ /* 0x000fe20000000800 */
[----:B------:R-:W0:Y:S07]  /*0010*/  S2R R7, SR_TID.X ;  /* 0x0000000000077919 */ /* 0x000e2e0000002100 */
[----:B------:R-:W0:Y:S01]  /*0020*/  LDC.64 R2, c[0x0][0x388] ;  /* 0x0000e200ff027b82 */ /* 0x000e220000000a00 */
[----:B------:R-:W1:Y:S01]  /*0030*/  LDCU.64 UR4, c[0x0][0x358] ;  /* 0x00006b00ff0477ac */ /* 0x000e620008000a00 */
[----:B------:R-:W2:Y:S06]  /*0040*/  LDCU UR6, c[0x0][0x390] ;  /* 0x00007200ff0677ac */ /* 0x000eac0008000800 */
[----:B------:R-:W3:Y:S01]  /*0050*/  LDC.64 R4, c[0x0][0x380] ;  /* 0x0000e000ff047b82 */ /* 0x000ee20000000a00 */
[----:B0-----:R-:W-:-:S06]  /*0060*/  IMAD.WIDE.U32 R2, R7, 0x4, R2 ;  /* 0x0000000407027825 */ /* 0x001fcc00078e0002 */
[----:B-1----:R-:W2:Y:S01]  /*0070*/  LDG.E R2, desc[UR4][R2.64] ;  /* 0x0000000402027981 */ /* 0x002ea2000c1e1900 */
[----:B---3--:R-:W-:Y:S01]  /*0080*/  IMAD.WIDE.U32 R4, R7, 0x4, R4 ;  /* 0x0000000407047825 */ /* 0x008fe200078e0004 */
[----:B--2---:R-:W-:-:S05]  /*0090*/  IADD3 R7, PT, PT, R2, UR6, RZ ;  /* 0x0000000602077c10 */ /* 0x004fca000fffe0ff */
[----:B------:R-:W-:Y:S01]  /*00a0*/  STG.E desc[UR4][R4.64], R7 ;  /* 0x0000000704007986 */ /* 0x000fe2000c101904 */
[----:B------:R-:W-:Y:S05]  /*00b0*/  EXIT ;  /* 0x000000000000794d */ /* 0x000fea0003800000 */
.L_x_0:
[----:B------:R-:W-:-:S00]  /*00c0*/  BRA `(.L_x_0) ;  /* 0xfffffffc00fc7947 */ /* 0x000fc0000383ffff */
[----:B------:R-:W-:-:S00]  /*00d0*/  NOP ;  /* 0x0000000000007918 */ /* 0x000fc00000000000 */
        /* <DEDUP_REMOVED lines=10> */
.L_x_1:


//--------------------- .nv.shared.reserved.0     --------------------------
	.section	.nv.shared.reserved.0,"aw",@nobits
	.weak		__nv_reservedSMEM_offset_0_alias
	.size		__nv_reservedSMEM_offset_0_alias, 0, 64
	.other		__nv_reservedSMEM_offset_0_alias,@"STO_CUDA_RESERVED_SHARED STV_DEFAULT"
__nv_reservedSMEM_offset_0_alias:
	.zero		0
	.zero		64


//--------------------- .nv.constant0._Z15inlinePTXKernelPiS_i --------------------------
	.section	.nv.constant0._Z15inlinePTXKernelPiS_i,"a",@progbits
	.sectionflags	@""
	.align	4
.nv.constant0._Z15inlinePTXKernelPiS_i:
	.zero		916


//--------------------- SYMBOLS --------------------------

	.type		.nv.reservedSmem.offset0,@object
	.size		.nv.reservedSmem.offset0,0x4
